	.headerflags	@"EF_CUDA_TEXMODE_UNIFIED EF_CUDA_64BIT_ADDRESS EF_CUDA_ACCELERATORS EF_CUDA_SM90 EF_CUDA_VIRTUAL_SM(EF_CUDA_SM90)"
	.elftype	@"ET_EXEC"


//--------------------- .nv.info                  --------------------------
	.section	.nv.info,"",@"SHT_CUDA_INFO"
	.align	4


	//----- nvinfo : EIATTR_REGCOUNT
	.align		4
        /*0000*/ 	.byte	0x04, 0x2f
        /*0002*/ 	.short	(.L_4 - .L_3)
	.align		4
.L_3:
        /*0004*/ 	.word	index@(triton_poi_fused_clamp_div_gather_sub_2)
        /*0008*/ 	.word	0x0000001b


	//----- nvinfo : EIATTR_MIN_STACK_SIZE
	.align		4
.L_4:
        /*000c*/ 	.byte	0x04, 0x12
        /*000e*/ 	.short	(.L_6 - .L_5)
	.align		4
.L_5:
        /*0010*/ 	.word	index@(triton_poi_fused_clamp_div_gather_sub_2)
        /*0014*/ 	.word	0x00000000


	//----- nvinfo : EIATTR_FRAME_SIZE
	.align		4
.L_6:
        /*0018*/ 	.byte	0x04, 0x11
        /*001a*/ 	.short	(.L_8 - .L_7)
	.align		4
.L_7:
        /*001c*/ 	.word	index@(triton_poi_fused_clamp_div_gather_sub_2)
        /*0020*/ 	.word	0x00000000


	//----- nvinfo : EIATTR_MIN_STACK_SIZE
	.align		4
.L_8:
        /*0024*/ 	.byte	0x04, 0x12
        /*0026*/ 	.short	(.L_10 - .L_9)
	.align		4
.L_9:
        /*0028*/ 	.word	index@(triton_poi_fused_clamp_div_gather_sub_2)
        /*002c*/ 	.word	0x00000000
.L_10:


//--------------------- .nv.info.triton_poi_fused_clamp_div_gather_sub_2 --------------------------
	.section	.nv.info.triton_poi_fused_clamp_div_gather_sub_2,"",@"SHT_CUDA_INFO"
	.sectionflags	@""
	.align	4


	//----- nvinfo : EIATTR_CUDA_API_VERSION
	.align		4
        /*0000*/ 	.byte	0x04, 0x37
        /*0002*/ 	.short	(.L_12 - .L_11)
.L_11:
        /*0004*/ 	.word	0x0000007c


	//----- nvinfo : EIATTR_KPARAM_INFO
	.align		4
.L_12:
        /*0008*/ 	.byte	0x04, 0x17
        /*000a*/ 	.short	(.L_14 - .L_13)
.L_13:
        /*000c*/ 	.word	0x00000000
        /*0010*/ 	.short	0x0003
        /*0012*/ 	.short	0x0018
        /*0014*/ 	.byte	0x00, 0xf0, 0x11, 0x00


	//----- nvinfo : EIATTR_KPARAM_INFO
	.align		4
.L_14:
        /*0018*/ 	.byte	0x04, 0x17
        /*001a*/ 	.short	(.L_16 - .L_15)
.L_15:
        /*001c*/ 	.word	0x00000000
        /*0020*/ 	.short	0x0002
        /*0022*/ 	.short	0x0010
        /*0024*/ 	.byte	0x00, 0xf4, 0x21, 0x00


	//----- nvinfo : EIATTR_KPARAM_INFO
	.align		4
.L_16:
        /*0028*/ 	.byte	0x04, 0x17
        /*002a*/ 	.short	(.L_18 - .L_17)
.L_17:
        /*002c*/ 	.word	0x00000000
        /*0030*/ 	.short	0x0001
        /*0032*/ 	.short	0x0008
        /*0034*/ 	.byte	0x00, 0xf4, 0x21, 0x00


	//----- nvinfo : EIATTR_KPARAM_INFO
	.align		4
.L_18:
        /*0038*/ 	.byte	0x04, 0x17
        /*003a*/ 	.short	(.L_20 - .L_19)
.L_19:
        /*003c*/ 	.word	0x00000000
        /*0040*/ 	.short	0x0000
        /*0042*/ 	.short	0x0000
        /*0044*/ 	.byte	0x00, 0xf4, 0x21, 0x00


	//----- nvinfo : EIATTR_SPARSE_MMA_MASK
	.align		4
.L_20:
        /*0048*/ 	.byte	0x03, 0x50
        /*004a*/ 	.short	0x0000


	//----- nvinfo : EIATTR_MAXREG_COUNT
	.align		4
        /*004c*/ 	.byte	0x03, 0x1b
        /*004e*/ 	.short	0x00ff


	//----- nvinfo : EIATTR_EXTERNS
	.align		4
        /*0050*/ 	.byte	0x04, 0x0f
        /*0052*/ 	.short	(.L_22 - .L_21)


	//   ....[0]....
	.align		4
.L_21:
        /*0054*/ 	.word	index@(__assertfail)


	//----- nvinfo : EIATTR_SYSCALL_OFFSETS
	.align		4
.L_22:
        /*0058*/ 	.byte	0x04, 0x46
        /*005a*/ 	.short	(.L_24 - .L_23)


	//   ....[0]....
.L_23:
        /*005c*/ 	.word	0x00000300


	//----- nvinfo : EIATTR_EXIT_INSTR_OFFSETS
	.align		4
.L_24:
        /*0060*/ 	.byte	0x04, 0x1c
        /*0062*/ 	.short	(.L_26 - .L_25)


	//   ....[0]....
.L_25:
        /*0064*/ 	.word	0x00000540


	//   ....[1]....
        /*0068*/ 	.word	0x00000560


	//----- nvinfo : EIATTR_REQNTID
	.align		4
.L_26:
        /*006c*/ 	.byte	0x04, 0x10
        /*006e*/ 	.short	(.L_28 - .L_27)
.L_27:
        /*0070*/ 	.word	0x00000080
        /*0074*/ 	.word	0x00000001
        /*0078*/ 	.word	0x00000001


	//----- nvinfo : EIATTR_CRS_STACK_SIZE
	.align		4
.L_28:
        /*007c*/ 	.byte	0x04, 0x1e
        /*007e*/ 	.short	(.L_30 - .L_29)
.L_29:
        /*0080*/ 	.word	0x00000000


	//----- nvinfo : EIATTR_CBANK_PARAM_SIZE
	.align		4
.L_30:
        /*0084*/ 	.byte	0x03, 0x19
        /*0086*/ 	.short	0x001c


	//----- nvinfo : EIATTR_PARAM_CBANK
	.align		4
        /*0088*/ 	.byte	0x04, 0x0a
        /*008a*/ 	.short	(.L_32 - .L_31)
	.align		4
.L_31:
        /*008c*/ 	.word	index@(.nv.constant0.triton_poi_fused_clamp_div_gather_sub_2)
        /*0090*/ 	.short	0x0210
        /*0092*/ 	.short	0x001c


	//----- nvinfo : EIATTR_SW_WAR
	.align		4
.L_32:
        /*0094*/ 	.byte	0x04, 0x36
        /*0096*/ 	.short	(.L_34 - .L_33)
.L_33:
        /*0098*/ 	.word	0x00000008
.L_34:


//--------------------- .nv.callgraph             --------------------------
	.section	.nv.callgraph,"",@"SHT_CUDA_CALLGRAPH"
	.align	4
	.sectionentsize	8
	.align		4
        /*0000*/ 	.word	0x00000000
	.align		4
        /*0004*/ 	.word	0xffffffff
	.align		4
        /*0008*/ 	.word	index@(triton_poi_fused_clamp_div_gather_sub_2)
	.align		4
        /*000c*/ 	.word	index@(__assertfail)
	.align		4
        /*0010*/ 	.word	0x00000000
	.align		4
        /*0014*/ 	.word	0xfffffffe
	.align		4
        /*0018*/ 	.word	0x00000000
	.align		4
        /*001c*/ 	.word	0xfffffffd
	.align		4
        /*0020*/ 	.word	0x00000000
	.align		4
        /*0024*/ 	.word	0xfffffffc


//--------------------- .nv.constant4             --------------------------
	.section	.nv.constant4,"a",@progbits
	.align	8
	.align		8
.nv.constant4:
        /*0000*/ 	.dword	__assertfail
	.align		8
        /*0008*/ 	.dword	assertFunc_0
	.align		8
        /*0010*/ 	.dword	assertFile_0
	.align		8
        /*0018*/ 	.dword	assertMessage_0


//--------------------- .text.triton_poi_fused_clamp_div_gather_sub_2 --------------------------
	.section	.text.triton_poi_fused_clamp_div_gather_sub_2,"ax",@progbits
	.sectionflags	@"SHF_BARRIERS=1"
	.align	128
        .global         triton_poi_fused_clamp_div_gather_sub_2
        .type           triton_poi_fused_clamp_div_gather_sub_2,@function
        .size           triton_poi_fused_clamp_div_gather_sub_2,(.L_x_2 - triton_poi_fused_clamp_div_gather_sub_2)
        .other          triton_poi_fused_clamp_div_gather_sub_2,@"STO_CUDA_ENTRY STV_DEFAULT"
triton_poi_fused_clamp_div_gather_sub_2:
.text.triton_poi_fused_clamp_div_gather_sub_2:
[----:B------:R-:W0:Y:S02]  /*0000*/  LDC R1, c[0x0][0x28] ;  /* 0x00000a00ff017b82 */ /* 0x000e240000000800 */
[----:B------:R-:W1:Y:S01]  /*0010*/  S2R R0, SR_TID.X ;  /* 0x0000000000007919 */ /* 0x000e620000002100 */
[----:B------:R-:W2:Y:S01]  /*0020*/  LDC.64 R2, c[0x0][0x218] ;  /* 0x00008600ff027b82 */ /* 0x000ea20000000a00 */
[----:B------:R-:W-:Y:S01]  /*0030*/  CS2R R18, SRZ ;  /* 0x0000000000127805 */ /* 0x000fe2000001ff00 */
[----:B------:R-:W-:Y:S01]  /*0040*/  ULDC.64 UR4, c[0x0][0x208] ;  /* 0x0000820000047ab9 */ /* 0x000fe20000000a00 */
[----:B------:R-:W3:Y:S05]  /*0050*/  S2R R5, SR_CTAID.X ;  /* 0x0000000000057919 */ /* 0x000eea0000002500 */
[----:B------:R-:W4:Y:S01]  /*0060*/  LDC.64 R22, c[0x0][0x210] ;  /* 0x00008400ff167b82 */ /* 0x000f220000000a00 */
[----:B-1----:R-:W-:Y:S01]  /*0070*/  IMAD.SHL.U32 R0, R0, 0x2, RZ ;  /* 0x0000000200007824 */ /* 0x002fe200078e00ff */
[----:B---3--:R-:W-:-:S04]  /*0080*/  SHF.R.S32.HI R4, RZ, 0x17, R5 ;  /* 0x00000017ff047819 */ /* 0x008fc80000011405 */
[----:B------:R-:W-:Y:S02]  /*0090*/  LOP3.LUT R0, R0, 0xfe, RZ, 0xc0, !PT ;  /* 0x000000fe00007812 */ /* 0x000fe400078ec0ff */
[----:B------:R-:W-:-:S03]  /*00a0*/  SGXT R4, R4, 0x1 ;  /* 0x000000010404781a */ /* 0x000fc60000000200 */
[----:B------:R-:W-:-:S05]  /*00b0*/  IMAD R5, R5, 0x100, R0 ;  /* 0x0000010005057824 */ /* 0x000fca00078e0200 */
[----:B------:R-:W-:Y:S02]  /*00c0*/  LEA.HI R0, R4, R5, RZ, 0x2 ;  /* 0x0000000504007211 */ /* 0x000fe400078f10ff */
[----:B------:R-:W-:Y:S02]  /*00d0*/  ISETP.GE.AND P1, PT, R5, 0x100, PT ;  /* 0x000001000500780c */ /* 0x000fe40003f26270 */
[----:B------:R-:W-:-:S05]  /*00e0*/  SHF.R.S32.HI R0, RZ, 0x2, R0 ;  /* 0x00000002ff007819 */ /* 0x000fca0000011400 */
[----:B--2---:R-:W-:-:S06]  /*00f0*/  IMAD.WIDE R2, R0, 0x8, R2 ;  /* 0x0000000800027825 */ /* 0x004fcc00078e0202 */
[----:B------:R-:W2:Y:S01]  /*0100*/  @!P1 LDG.E.EL.64 R18, desc[UR4][R2.64] ;  /* 0x0000000402129981 */ /* 0x000ea2000c2e1b00 */
[----:B------:R-:W-:Y:S02]  /*0110*/  CS2R R14, SRZ ;  /* 0x00000000000e7805 */ /* 0x000fe4000001ff00 */
[----:B------:R-:W-:Y:S01]  /*0120*/  CS2R R16, SRZ ;  /* 0x0000000000107805 */ /* 0x000fe2000001ff00 */
[----:B----4-:R-:W-:-:S05]  /*0130*/  IMAD.WIDE R22, R5, 0x4, R22 ;  /* 0x0000000405167825 */ /* 0x010fca00078e0216 */
[----:B------:R1:W5:Y:S04]  /*0140*/  @!P1 LDG.E.64 R14, desc[UR4][R22.64] ;  /* 0x00000004160e9981 */ /* 0x000368000c1e1b00 */
[----:B------:R1:W5:Y:S01]  /*0150*/  @!P1 LDG.E.EL.64 R16, desc[UR4][R2.64] ;  /* 0x0000000402109981 */ /* 0x000362000c2e1b00 */
[----:B--2---:R-:W-:Y:S02]  /*0160*/  IADD3 R7, P0, R18, -0x1, RZ ;  /* 0xffffffff12077810 */ /* 0x004fe40007f1e0ff */
[----:B------:R-:W-:Y:S02]  /*0170*/  IADD3 R24, P2, R18, 0x3, RZ ;  /* 0x0000000312187810 */ /* 0x000fe40007f5e0ff */
[----:B------:R-:W-:-:S03]  /*0180*/  IADD3.X R4, R19, -0x1, RZ, P0, !PT ;  /* 0xffffffff13047810 */ /* 0x000fc600007fe4ff */
[----:B------:R-:W-:Y:S01]  /*0190*/  IMAD.X R9, RZ, RZ, R19, P2 ;  /* 0x000000ffff097224 */ /* 0x000fe200010e0613 */
[----:B------:R-:W-:-:S04]  /*01a0*/  ISETP.GE.AND P0, PT, R4, RZ, PT ;  /* 0x000000ff0400720c */ /* 0x000fc80003f06270 */
[----:B------:R-:W-:Y:S02]  /*01b0*/  SEL R24, R24, R7, !P0 ;  /* 0x0000000718187207 */ /* 0x000fe40004000000 */
[----:B------:R-:W-:Y:S02]  /*01c0*/  SEL R9, R9, R4, !P0 ;  /* 0x0000000409097207 */ /* 0x000fe40004000000 */
[----:B------:R-:W-:-:S04]  /*01d0*/  ISETP.GE.U32.AND P0, PT, R24, 0x4, PT ;  /* 0x000000041800780c */ /* 0x000fc80003f06070 */
[----:B------:R-:W-:-:S04]  /*01e0*/  ISETP.GE.U32.AND.EX P0, PT, R9, RZ, PT, P0 ;  /* 0x000000ff0900720c */ /* 0x000fc80003f06100 */
[----:B------:R-:W-:-:S13]  /*01f0*/  ISETP.GT.OR P0, PT, R5, 0xff, !P0 ;  /* 0x000000ff0500780c */ /* 0x000fda0004704670 */
[----:B-1----:R-:W-:Y:S05]  /*0200*/  @P0 BRA `(.L_x_0) ;  /* 0x0000000000400947 */ /* 0x002fea0003800000 */
[----:B------:R-:W-:Y:S01]  /*0210*/  MOV R2, 0x0 ;  /* 0x0000000000027802 */ /* 0x000fe20000000f00 */
[----:B------:R-:W-:Y:S01]  /*0220*/  ULDC.64 UR6, c[0x4][0x18] ;  /* 0x0100060000067ab9 */ /* 0x000fe20000000a00 */
[----:B------:R-:W-:Y:S01]  /*0230*/  ULDC.64 UR8, c[0x4][0x8] ;  /* 0x0100020000087ab9 */ /* 0x000fe20000000a00 */
[----:B------:R-:W-:-:S07]  /*0240*/  IMAD.U32 R4, RZ, RZ, UR6 ;  /* 0x00000006ff047e24 */ /* 0x000fce000f8e00ff */
[----:B------:R-:W-:Y:S01]  /*0250*/  LEPC R20, `(.L_x_0) ;  /* 0x00000000b014794e */ /* 0x000fe20000000000 */
[----:B------:R-:W-:Y:S01]  /*0260*/  IMAD.U32 R5, RZ, RZ, UR7 ;  /* 0x00000007ff057e24 */ /* 0x000fe2000f8e00ff */
[----:B------:R-:W1:Y:S01]  /*0270*/  LDC.64 R2, c[0x4][R2] ;  /* 0x0100000002027b82 */ /* 0x000e620000000a00 */
[----:B------:R-:W-:Y:S01]  /*0280*/  ULDC.64 UR6, c[0x4][0x10] ;  /* 0x0100040000067ab9 */ /* 0x000fe20000000a00 */
[----:B------:R-:W-:Y:S02]  /*0290*/  IMAD.U32 R10, RZ, RZ, UR8 ;  /* 0x00000008ff0a7e24 */ /* 0x000fe4000f8e00ff */
[----:B------:R-:W-:Y:S02]  /*02a0*/  IMAD.U32 R6, RZ, RZ, UR6 ;  /* 0x00000006ff067e24 */ /* 0x000fe4000f8e00ff */
[----:B------:R-:W-:Y:S02]  /*02b0*/  IMAD.U32 R7, RZ, RZ, UR7 ;  /* 0x00000007ff077e24 */ /* 0x000fe4000f8e00ff */
[----:B------:R-:W-:-:S02]  /*02c0*/  IMAD.U32 R11, RZ, RZ, UR9 ;  /* 0x00000009ff0b7e24 */ /* 0x000fc4000f8e00ff */
[----:B------:R-:W-:Y:S02]  /*02d0*/  IMAD.MOV.U32 R8, RZ, RZ, 0x22 ;  /* 0x00000022ff087424 */ /* 0x000fe400078e00ff */
[----:B------:R-:W-:Y:S02]  /*02e0*/  IMAD.MOV.U32 R12, RZ, RZ, 0x1 ;  /* 0x00000001ff0c7424 */ /* 0x000fe400078e00ff */
[----:B------:R-:W-:-:S07]  /*02f0*/  IMAD.MOV.U32 R13, RZ, RZ, RZ ;  /* 0x000000ffff0d7224 */ /* 0x000fce00078e00ff */
[----:B01---5:R-:W-:Y:S05]  /*0300*/  CALL.ABS.NOINC R2 ;  /* 0x0000000002007343 */ /* 0x023fea0003c00000 */
.L_x_0:
[----:B------:R-:W-:Y:S05]  /*0310*/  WARPSYNC.ALL ;  /* 0x0000000000007948 */ /* 0x000fea0003800000 */
[----:B------:R-:W-:Y:S01]  /*0320*/  BAR.SYNC.DEFER_BLOCKING 0x0 ;  /* 0x0000000000007b1d */ /* 0x000fe20000010000 */
[----:B------:R-:W-:Y:S02]  /*0330*/  IMAD.SHL.U32 R5, R0, 0x4, RZ ;  /* 0x0000000400057824 */ /* 0x000fe400078e00ff */
[----:B------:R-:W-:Y:S02]  /*0340*/  IMAD.MOV.U32 R0, RZ, RZ, RZ ;  /* 0x000000ffff007224 */ /* 0x000fe400078e00ff */
[----:B------:R-:W-:Y:S01]  /*0350*/  IMAD.MOV.U32 R4, RZ, RZ, RZ ;  /* 0x000000ffff047224 */ /* 0x000fe200078e00ff */
[----:B------:R-:W-:-:S02]  /*0360*/  ULDC.64 UR6, c[0x0][0x220] ;  /* 0x0000880000067ab9 */ /* 0x000fc40000000a00 */
[----:B------:R-:W-:-:S04]  /*0370*/  LEA R2, P0, R24, UR6, 0x2 ;  /* 0x0000000618027c11 */ /* 0x000fc8000f8010ff */
[----:B------:R-:W-:-:S03]  /*0380*/  LEA.HI.X R3, R24, UR7, R9, 0x2, P0 ;  /* 0x0000000718037c11 */ /* 0x000fc600080f1409 */
[----:B------:R-:W-:-:S05]  /*0390*/  IMAD.WIDE R2, R5, 0x4, R2 ;  /* 0x0000000405027825 */ /* 0x000fca00078e0202 */
[----:B------:R-:W2:Y:S04]  /*03a0*/  @!P1 LDG.E.EL R0, desc[UR4][R2.64] ;  /* 0x0000000402009981 */ /* 0x000ea8000c2e1900 */
[----:B------:R2:W3:Y:S01]  /*03b0*/  @!P1 LDG.E.EL R4, desc[UR4][R2.64] ;  /* 0x0000000402049981 */ /* 0x0004e2000c2e1900 */
[----:B------:R-:W1:Y:S08]  /*03c0*/  I2F.S64 R5, R18 ;  /* 0x0000001200057312 */ /* 0x000e700000301400 */
[----:B-----5:R-:W4:Y:S01]  /*03d0*/  I2F.S64 R6, R16 ;  /* 0x0000001000067312 */ /* 0x020f220000301400 */
[----:B-1----:R-:W-:-:S02]  /*03e0*/  FSETP.GT.AND P0, PT, |R5|, 8.50705917302346158658e+37, PT ;  /* 0x7e8000000500780b */ /* 0x002fc40003f04200 */
[----:B------:R-:W-:Y:S02]  /*03f0*/  FSETP.GEU.AND P3, PT, |R5|, 1.175494350822287508e-38, PT ;  /* 0x008000000500780b */ /* 0x000fe40003f6e200 */
[C---:B----4-:R-:W-:Y:S02]  /*0400*/  FSETP.GT.AND P2, PT, |R6|.reuse, 8.50705917302346158658e+37, PT ;  /* 0x7e8000000600780b */ /* 0x050fe40003f44200 */
[----:B------:R-:W-:-:S07]  /*0410*/  FSETP.GEU.AND P4, PT, |R6|, 1.175494350822287508e-38, PT ;  /* 0x008000000600780b */ /* 0x000fce0003f8e200 */
[----:B------:R-:W-:-:S04]  /*0420*/  @P0 FMUL R5, R5, 0.25 ;  /* 0x3e80000005050820 */ /* 0x000fc80000400000 */
[----:B------:R-:W-:Y:S01]  /*0430*/  @!P3 FMUL R5, R5, 16777216 ;  /* 0x4b8000000505b820 */ /* 0x000fe20000400000 */
[----:B------:R-:W-:-:S05]  /*0440*/  @P2 FMUL R6, R6, 0.25 ;  /* 0x3e80000006062820 */ /* 0x000fca0000400000 */
[----:B------:R-:W1:Y:S01]  /*0450*/  MUFU.RCP R5, R5 ;  /* 0x0000000500057308 */ /* 0x000e620000001000 */
[----:B------:R-:W-:-:S07]  /*0460*/  @!P4 FMUL R6, R6, 16777216 ;  /* 0x4b8000000606c820 */ /* 0x000fce0000400000 */
[----:B------:R-:W4:Y:S01]  /*0470*/  MUFU.RCP R6, R6 ;  /* 0x0000000600067308 */ /* 0x000f220000001000 */
[----:B--2---:R-:W-:Y:S01]  /*0480*/  FADD R3, R0, -1 ;  /* 0xbf80000000037421 */ /* 0x004fe20000000000 */
[----:B---3--:R-:W-:-:S03]  /*0490*/  FADD R4, R4, -1 ;  /* 0xbf80000004047421 */ /* 0x008fc60000000000 */
[----:B------:R-:W-:Y:S01]  /*04a0*/  @P0 FMUL R3, R3, 0.25 ;  /* 0x3e80000003030820 */ /* 0x000fe20000400000 */
[----:B------:R-:W-:-:S03]  /*04b0*/  @P2 FMUL R4, R4, 0.25 ;  /* 0x3e80000004042820 */ /* 0x000fc60000400000 */
[----:B------:R-:W-:Y:S01]  /*04c0*/  @!P3 FMUL R3, R3, 16777216 ;  /* 0x4b8000000303b820 */ /* 0x000fe20000400000 */
[----:B------:R-:W-:-:S03]  /*04d0*/  @!P4 FMUL R4, R4, 16777216 ;  /* 0x4b8000000404c820 */ /* 0x000fc60000400000 */
[----:B-1----:R-:W-:Y:S01]  /*04e0*/  FFMA R14, R5, -R3, R14 ;  /* 0x80000003050e7223 */ /* 0x002fe2000000000e */
[----:B----4-:R-:W-:-:S04]  /*04f0*/  FFMA R15, R6, -R4, R15 ;  /* 0x80000004060f7223 */ /* 0x010fc8000000000f */
[C---:B------:R-:W-:Y:S02]  /*0500*/  FSETP.GTU.AND P0, PT, R14.reuse, RZ, PT ;  /* 0x000000ff0e00720b */ /* 0x040fe40003f0c000 */
[C---:B------:R-:W-:Y:S02]  /*0510*/  FSETP.GTU.AND P2, PT, R15.reuse, RZ, PT ;  /* 0x000000ff0f00720b */ /* 0x040fe40003f4c000 */
[----:B------:R-:W-:Y:S02]  /*0520*/  FSEL R14, R14, RZ, P0 ;  /* 0x000000ff0e0e7208 */ /* 0x000fe40000000000 */
[----:B------:R-:W-:Y:S01]  /*0530*/  FSEL R15, R15, RZ, P2 ;  /* 0x000000ff0f0f7208 */ /* 0x000fe20001000000 */
[----:B------:R-:W-:Y:S08]  /*0540*/  @P1 EXIT ;  /* 0x000000000000194d */ /* 0x000ff00003800000 */
[----:B------:R-:W-:Y:S01]  /*0550*/  STG.E.64 desc[UR4][R22.64], R14 ;  /* 0x0000000e16007986 */ /* 0x000fe2000c101b04 */
[----:B------:R-:W-:Y:S05]  /*0560*/  EXIT ;  /* 0x000000000000794d */ /* 0x000fea0003800000 */
.L_x_1:
[----:B------:R-:W-:-:S00]  /*0570*/  BRA `(.L_x_1) ;  /* 0xfffffffc00fc7947 */ /* 0x000fc0000383ffff */
[----:B------:R-:W-:-:S00]  /*0580*/  NOP ;  /* 0x0000000000007918 */ /* 0x000fc00000000000 */
[----:B------:R-:W-:-:S00]  /*0590*/  NOP ;  /* 0x0000000000007918 */ /* 0x000fc00000000000 */
[----:B------:R-:W-:-:S00]  /*05a0*/  NOP ;  /* 0x0000000000007918 */ /* 0x000fc00000000000 */
[----:B------:R-:W-:-:S00]  /*05b0*/  NOP ;  /* 0x0000000000007918 */ /* 0x000fc00000000000 */
[----:B------:R-:W-:-:S00]  /*05c0*/  NOP ;  /* 0x0000000000007918 */ /* 0x000fc00000000000 */
[----:B------:R-:W-:-:S00]  /*05d0*/  NOP ;  /* 0x0000000000007918 */ /* 0x000fc00000000000 */
[----:B------:R-:W-:-:S00]  /*05e0*/  NOP ;  /* 0x0000000000007918 */ /* 0x000fc00000000000 */
[----:B------:R-:W-:-:S00]  /*05f0*/  NOP ;  /* 0x0000000000007918 */ /* 0x000fc00000000000 */
.L_x_2:


//--------------------- .nv.global.init           --------------------------
	.section	.nv.global.init,"aw",@progbits
.nv.global.init:
	.type		assertFunc_0,@object
	.size		assertFunc_0,(assertMessage_0 - assertFunc_0)
assertFunc_0:
        /*0000*/ 	.byte	0x75, 0x6e, 0x6b, 0x6e, 0x6f, 0x77, 0x6e, 0x00
	.type		assertMessage_0,@object
	.size		assertMessage_0,(assertFile_0 - assertMessage_0)
assertMessage_0:
        /*0008*/ 	.byte	0x69, 0x6e, 0x64, 0x65, 0x78, 0x20, 0x6f, 0x75, 0x74, 0x20, 0x6f, 0x66, 0x20, 0x62, 0x6f, 0x75
        /*0018*/ 	.byte	0x6e, 0x64, 0x73, 0x3a, 0x20, 0x30, 0x20, 0x3c, 0x3d, 0x20, 0x74, 0x6d, 0x70, 0x37, 0x20, 0x3c
        /*0028*/ 	.byte	0x20, 0x34, 0x00
	.type		assertFile_0,@object
	.size		assertFile_0,(.L_1 - assertFile_0)
assertFile_0:
        /*002b*/ 	.byte	0x69, 0x6e, 0x64, 0x75, 0x63, 0x74, 0x6f, 0x72, 0x5f, 0x63, 0x61, 0x63, 0x68, 0x65, 0x2f, 0x6a
        /*003b*/ 	.byte	0x6c, 0x2f, 0x63, 0x6a, 0x6c, 0x77, 0x78, 0x66, 0x69, 0x6b, 0x76, 0x65, 0x33, 0x37, 0x74, 0x6f
        /*004b*/ 	.byte	0x75, 0x63, 0x75, 0x76, 0x6c, 0x76, 0x61, 0x71, 0x36, 0x78, 0x70, 0x6d, 0x73, 0x79, 0x34, 0x67
        /*005b*/ 	.byte	0x68, 0x72, 0x32, 0x7a, 0x62, 0x63, 0x6c, 0x73, 0x37, 0x69, 0x6b, 0x6b, 0x6e, 0x33, 0x64, 0x37
        /*006b*/ 	.byte	0x32, 0x7a, 0x66, 0x33, 0x72, 0x6c, 0x2e, 0x70, 0x79, 0x00
.L_1:


//--------------------- .nv.constant0.triton_poi_fused_clamp_div_gather_sub_2 --------------------------
	.section	.nv.constant0.triton_poi_fused_clamp_div_gather_sub_2,"a",@progbits
	.sectionflags	@""
	.align	4
.nv.constant0.triton_poi_fused_clamp_div_gather_sub_2:
	.zero		556


//--------------------- SYMBOLS --------------------------

	.type		__assertfail,@function
